//
// Generated by NVIDIA NVVM Compiler
//
// Compiler Build ID: CL-36424714
// Cuda compilation tools, release 13.0, V13.0.88
// Based on NVVM 20.0.0
//

.version 9.0
.target sm_100
.address_size 64

	// .globl	_Z9stencil1DPfS_
// _ZZ18stencil1DconSharedPfS_E3s_a has been demoted

.visible .entry _Z9stencil1DPfS_(
	.param .u64 .ptr .align 1 _Z9stencil1DPfS__param_0,
	.param .u64 .ptr .align 1 _Z9stencil1DPfS__param_1
)
{
	.reg .pred 	%p<2>;
	.reg .b32 	%r<6>;
	.reg .b32 	%f<7>;
	.reg .b64 	%rd<10>;

	ld.param.u64 	%rd1, [_Z9stencil1DPfS__param_0];
	ld.param.u64 	%rd2, [_Z9stencil1DPfS__param_1];
	mov.u32 	%r3, %ctaid.x;
	mov.u32 	%r4, %ntid.x;
	mov.u32 	%r5, %tid.x;
	mad.lo.s32 	%r1, %r3, %r4, %r5;
	add.s32 	%r2, %r1, -1;
	setp.gt.u32 	%p1, %r2, 3;
	@%p1 bra 	$L__BB0_2;
	cvta.to.global.u64 	%rd3, %rd1;
	cvta.to.global.u64 	%rd4, %rd2;
	mul.wide.u32 	%rd5, %r1, 4;
	add.s64 	%rd6, %rd3, %rd5;
	ld.global.f32 	%f1, [%rd6];
	mul.wide.u32 	%rd7, %r2, 4;
	add.s64 	%rd8, %rd3, %rd7;
	ld.global.f32 	%f2, [%rd8];
	add.f32 	%f3, %f1, %f2;
	ld.global.f32 	%f4, [%rd6+4];
	add.f32 	%f5, %f3, %f4;
	div.rn.f32 	%f6, %f5, 0f40400000;
	add.s64 	%rd9, %rd4, %rd5;
	st.global.f32 	[%rd9], %f6;
$L__BB0_2:
	ret;

}
	// .globl	_Z18stencil1DconSharedPfS_
.visible .entry _Z18stencil1DconSharedPfS_(
	.param .u64 .ptr .align 1 _Z18stencil1DconSharedPfS__param_0,
	.param .u64 .ptr .align 1 _Z18stencil1DconSharedPfS__param_1
)
{
	.reg .pred 	%p<3>;
	.reg .b32 	%r<8>;
	.reg .b32 	%f<16>;
	.reg .b64 	%rd<9>;
	// demoted variable
	.shared .align 4 .b8 _ZZ18stencil1DconSharedPfS_E3s_a[8];
	ld.param.u64 	%rd3, [_Z18stencil1DconSharedPfS__param_0];
	ld.param.u64 	%rd2, [_Z18stencil1DconSharedPfS__param_1];
	cvta.to.global.u64 	%rd4, %rd3;
	mov.u32 	%r4, %ctaid.x;
	mov.u32 	%r5, %ntid.x;
	mov.u32 	%r1, %tid.x;
	mad.lo.s32 	%r2, %r4, %r5, %r1;
	mul.wide.s32 	%rd5, %r2, 4;
	add.s64 	%rd1, %rd4, %rd5;
	ld.global.f32 	%f8, [%rd1+4];
	shl.b32 	%r6, %r1, 2;
	mov.u32 	%r7, _ZZ18stencil1DconSharedPfS_E3s_a;
	add.s32 	%r3, %r7, %r6;
	st.shared.f32 	[%r3], %f8;
	bar.sync 	0;
	setp.ne.s32 	%p1, %r1, 0;
	@%p1 bra 	$L__BB1_3;
	ld.global.f32 	%f14, [%rd1];
$L__BB1_2:
	ld.shared.f32 	%f15, [%r3+4];
	bra.uni 	$L__BB1_5;
$L__BB1_3:
	ld.shared.f32 	%f14, [%r3+-4];
	setp.ne.s32 	%p2, %r1, 1;
	@%p2 bra 	$L__BB1_2;
	ld.global.f32 	%f15, [%rd1+8];
$L__BB1_5:
	cvta.to.global.u64 	%rd6, %rd2;
	ld.shared.f32 	%f9, [%r3];
	add.f32 	%f10, %f14, %f9;
	add.f32 	%f11, %f15, %f10;
	div.rn.f32 	%f12, %f11, 0f40400000;
	add.s64 	%rd8, %rd6, %rd5;
	st.global.f32 	[%rd8+4], %f12;
	ret;

}


// ===== COMPILED SASS (sm_100) =====

	.target	sm_100

	.elftype	@"ET_EXEC"


//--------------------- .note.nv.tkinfo           --------------------------
	.section	.note.nv.tkinfo,"",@"SHT_NOTE"
	.sectionflags	@"SHF_NOTE_NV_TKINFO"
	.tkinfo
        /*0018*/ 	.word	0x00000002
        /*0030*/ 	.string	""
        /*0030*/ 	.string	"ptxas"
        /*0030*/ 	.string	"Cuda compilation tools, release 13.0, V13.0.88"
        /*0030*/ 	.string	"Build cuda_13.0.r13.0/compiler.36424714_0"
        /*0030*/ 	.string	"-arch sm_100 -m 64 "



//--------------------- .note.nv.cuinfo           --------------------------
	.section	.note.nv.cuinfo,"",@"SHT_NOTE"
	.sectionflags	@"SHF_NOTE_NV_CUINFO"
        /*0018*/ 	.short	0x0002
        /*001a*/ 	.short	0x0064
        /*001c*/ 	.short	0x0082
	.zero		2


//--------------------- .nv.info                  --------------------------
	.section	.nv.info,"",@"SHT_CUDA_INFO"
	.align	4


	//----- nvinfo : EIATTR_REGCOUNT
	.align		4
        /*0000*/ 	.byte	0x04, 0x2f
        /*0002*/ 	.short	(.L_1 - .L_0)
	.align		4
.L_0:
        /*0004*/ 	.word	index@(_Z9stencil1DPfS_)
        /*0008*/ 	.word	0x0000000d


	//----- nvinfo : EIATTR_FRAME_SIZE
	.align		4
.L_1:
        /*000c*/ 	.byte	0x04, 0x11
        /*000e*/ 	.short	(.L_3 - .L_2)
	.align		4
.L_2:
        /*0010*/ 	.word	index@($__internal_1_$__cuda_sm3x_div_rn_noftz_f32_slowpath)
        /*0014*/ 	.word	0x00000000


	//----- nvinfo : EIATTR_FRAME_SIZE
	.align		4
.L_3:
        /*0018*/ 	.byte	0x04, 0x11
        /*001a*/ 	.short	(.L_5 - .L_4)
	.align		4
.L_4:
        /*001c*/ 	.word	index@(_Z9stencil1DPfS_)
        /*0020*/ 	.word	0x00000000


	//----- nvinfo : EIATTR_REGCOUNT
	.align		4
.L_5:
        /*0024*/ 	.byte	0x04, 0x2f
        /*0026*/ 	.short	(.L_7 - .L_6)
	.align		4
.L_6:
        /*0028*/ 	.word	index@(_Z18stencil1DconSharedPfS_)
        /*002c*/ 	.word	0x0000000d


	//----- nvinfo : EIATTR_FRAME_SIZE
	.align		4
.L_7:
        /*0030*/ 	.byte	0x04, 0x11
        /*0032*/ 	.short	(.L_9 - .L_8)
	.align		4
.L_8:
        /*0034*/ 	.word	index@($__internal_0_$__cuda_sm3x_div_rn_noftz_f32_slowpath)
        /*0038*/ 	.word	0x00000000


	//----- nvinfo : EIATTR_FRAME_SIZE
	.align		4
.L_9:
        /*003c*/ 	.byte	0x04, 0x11
        /*003e*/ 	.short	(.L_11 - .L_10)
	.align		4
.L_10:
        /*0040*/ 	.word	index@(_Z18stencil1DconSharedPfS_)
        /*0044*/ 	.word	0x00000000


	//----- nvinfo : EIATTR_MIN_STACK_SIZE
	.align		4
.L_11:
        /*0048*/ 	.byte	0x04, 0x12
        /*004a*/ 	.short	(.L_13 - .L_12)
	.align		4
.L_12:
        /*004c*/ 	.word	index@(_Z18stencil1DconSharedPfS_)
        /*0050*/ 	.word	0x00000000


	//----- nvinfo : EIATTR_MIN_STACK_SIZE
	.align		4
.L_13:
        /*0054*/ 	.byte	0x04, 0x12
        /*0056*/ 	.short	(.L_15 - .L_14)
	.align		4
.L_14:
        /*0058*/ 	.word	index@(_Z9stencil1DPfS_)
        /*005c*/ 	.word	0x00000000
.L_15:


//--------------------- .nv.compat                --------------------------
	.section	.nv.compat,"",@"SHT_CUDA_COMPAT_INFO"
	.align	4
        /*0000*/ 	.byte	0x02, 0x09, 0x00, 0x00, 0x02, 0x02, 0x01, 0x00, 0x02, 0x05, 0x05, 0x00, 0x03, 0x07, 0x01, 0x01
        /*0010*/ 	.byte	0x02, 0x03, 0x00, 0x00, 0x02, 0x06, 0x01, 0x00, 0x04, 0x0b, 0x08, 0x00, 0x01, 0x00, 0x00, 0x00
        /*0020*/ 	.byte	0x00, 0x00, 0x00, 0x00


//--------------------- .nv.info._Z18stencil1DconSharedPfS_ --------------------------
	.section	.nv.info._Z18stencil1DconSharedPfS_,"",@"SHT_CUDA_INFO"
	.sectionflags	@""
	.align	4


	//----- nvinfo : EIATTR_CUDA_API_VERSION
	.align		4
        /*0000*/ 	.byte	0x04, 0x37
        /*0002*/ 	.short	(.L_17 - .L_16)
.L_16:
        /*0004*/ 	.word	0x00000082


	//----- nvinfo : EIATTR_KPARAM_INFO
	.align		4
.L_17:
        /*0008*/ 	.byte	0x04, 0x17
        /*000a*/ 	.short	(.L_19 - .L_18)
.L_18:
        /*000c*/ 	.word	0x00000000
        /*0010*/ 	.short	0x0001
        /*0012*/ 	.short	0x0008
        /*0014*/ 	.byte	0x00, 0xf5, 0x21, 0x00


	//----- nvinfo : EIATTR_KPARAM_INFO
	.align		4
.L_19:
        /*0018*/ 	.byte	0x04, 0x17
        /*001a*/ 	.short	(.L_21 - .L_20)
.L_20:
        /*001c*/ 	.word	0x00000000
        /*0020*/ 	.short	0x0000
        /*0022*/ 	.short	0x0000
        /*0024*/ 	.byte	0x00, 0xf5, 0x21, 0x00


	//----- nvinfo : EIATTR_SPARSE_MMA_MASK
	.align		4
.L_21:
        /*0028*/ 	.byte	0x03, 0x50
        /*002a*/ 	.short	0x0000


	//----- nvinfo : EIATTR_MAXREG_COUNT
	.align		4
        /*002c*/ 	.byte	0x03, 0x1b
        /*002e*/ 	.short	0x00ff


	//----- nvinfo : EIATTR_NUM_BARRIERS
	.align		4
        /*0030*/ 	.byte	0x02, 0x4c
        /*0032*/ 	.byte	0x01
	.zero		1


	//----- nvinfo : EIATTR_MERCURY_ISA_VERSION
	.align		4
        /*0034*/ 	.byte	0x03, 0x5f
        /*0036*/ 	.short	0x0101


	//----- nvinfo : EIATTR_VRC_CTA_INIT_COUNT
	.align		4
        /*0038*/ 	.byte	0x02, 0x4a
	.zero		1
	.zero		1


	//----- nvinfo : EIATTR_EXIT_INSTR_OFFSETS
	.align		4
        /*003c*/ 	.byte	0x04, 0x1c
        /*003e*/ 	.short	(.L_23 - .L_22)


	//   ....[0]....
.L_22:
        /*0040*/ 	.word	0x00000330


	//----- nvinfo : EIATTR_CRS_STACK_SIZE
	.align		4
.L_23:
        /*0044*/ 	.byte	0x04, 0x1e
        /*0046*/ 	.short	(.L_25 - .L_24)
.L_24:
        /*0048*/ 	.word	0x00000000


	//----- nvinfo : EIATTR_CBANK_PARAM_SIZE
	.align		4
.L_25:
        /*004c*/ 	.byte	0x03, 0x19
        /*004e*/ 	.short	0x0010


	//----- nvinfo : EIATTR_PARAM_CBANK
	.align		4
        /*0050*/ 	.byte	0x04, 0x0a
        /*0052*/ 	.short	(.L_27 - .L_26)
	.align		4
.L_26:
        /*0054*/ 	.word	index@(.nv.constant0._Z18stencil1DconSharedPfS_)
        /*0058*/ 	.short	0x0380
        /*005a*/ 	.short	0x0010


	//----- nvinfo : EIATTR_SW_WAR
	.align		4
.L_27:
        /*005c*/ 	.byte	0x04, 0x36
        /*005e*/ 	.short	(.L_29 - .L_28)
.L_28:
        /*0060*/ 	.word	0x00000008
.L_29:


//--------------------- .nv.info._Z9stencil1DPfS_ --------------------------
	.section	.nv.info._Z9stencil1DPfS_,"",@"SHT_CUDA_INFO"
	.sectionflags	@""
	.align	4


	//----- nvinfo : EIATTR_CUDA_API_VERSION
	.align		4
        /*0000*/ 	.byte	0x04, 0x37
        /*0002*/ 	.short	(.L_31 - .L_30)
.L_30:
        /*0004*/ 	.word	0x00000082


	//----- nvinfo : EIATTR_KPARAM_INFO
	.align		4
.L_31:
        /*0008*/ 	.byte	0x04, 0x17
        /*000a*/ 	.short	(.L_33 - .L_32)
.L_32:
        /*000c*/ 	.word	0x00000000
        /*0010*/ 	.short	0x0001
        /*0012*/ 	.short	0x0008
        /*0014*/ 	.byte	0x00, 0xf5, 0x21, 0x00


	//----- nvinfo : EIATTR_KPARAM_INFO
	.align		4
.L_33:
        /*0018*/ 	.byte	0x04, 0x17
        /*001a*/ 	.short	(.L_35 - .L_34)
.L_34:
        /*001c*/ 	.word	0x00000000
        /*0020*/ 	.short	0x0000
        /*0022*/ 	.short	0x0000
        /*0024*/ 	.byte	0x00, 0xf5, 0x21, 0x00


	//----- nvinfo : EIATTR_SPARSE_MMA_MASK
	.align		4
.L_35:
        /*0028*/ 	.byte	0x03, 0x50
        /*002a*/ 	.short	0x0000


	//----- nvinfo : EIATTR_MAXREG_COUNT
	.align		4
        /*002c*/ 	.byte	0x03, 0x1b
        /*002e*/ 	.short	0x00ff


	//----- nvinfo : EIATTR_MERCURY_ISA_VERSION
	.align		4
        /*0030*/ 	.byte	0x03, 0x5f
        /*0032*/ 	.short	0x0101


	//----- nvinfo : EIATTR_VRC_CTA_INIT_COUNT
	.align		4
        /*0034*/ 	.byte	0x02, 0x4a
	.zero		1
	.zero		1


	//----- nvinfo : EIATTR_EXIT_INSTR_OFFSETS
	.align		4
        /*0038*/ 	.byte	0x04, 0x1c
        /*003a*/ 	.short	(.L_37 - .L_36)


	//   ....[0]....
.L_36:
        /*003c*/ 	.word	0x00000070


	//   ....[1]....
        /*0040*/ 	.word	0x00000210


	//----- nvinfo : EIATTR_CRS_STACK_SIZE
	.align		4
.L_37:
        /*0044*/ 	.byte	0x04, 0x1e
        /*0046*/ 	.short	(.L_39 - .L_38)
.L_38:
        /*0048*/ 	.word	0x00000000


	//----- nvinfo : EIATTR_CBANK_PARAM_SIZE
	.align		4
.L_39:
        /*004c*/ 	.byte	0x03, 0x19
        /*004e*/ 	.short	0x0010


	//----- nvinfo : EIATTR_PARAM_CBANK
	.align		4
        /*0050*/ 	.byte	0x04, 0x0a
        /*0052*/ 	.short	(.L_41 - .L_40)
	.align		4
.L_40:
        /*0054*/ 	.word	index@(.nv.constant0._Z9stencil1DPfS_)
        /*0058*/ 	.short	0x0380
        /*005a*/ 	.short	0x0010


	//----- nvinfo : EIATTR_SW_WAR
	.align		4
.L_41:
        /*005c*/ 	.byte	0x04, 0x36
        /*005e*/ 	.short	(.L_43 - .L_42)
.L_42:
        /*0060*/ 	.word	0x00000008
.L_43:


//--------------------- .nv.callgraph             --------------------------
	.section	.nv.callgraph,"",@"SHT_CUDA_CALLGRAPH"
	.align	4
	.sectionentsize	8
	.align		4
        /*0000*/ 	.word	0x00000000
	.align		4
        /*0004*/ 	.word	0xffffffff
	.align		4
        /*0008*/ 	.word	0x00000000
	.align		4
        /*000c*/ 	.word	0xfffffffe
	.align		4
        /*0010*/ 	.word	0x00000000
	.align		4
        /*0014*/ 	.word	0xfffffffd
	.align		4
        /*0018*/ 	.word	0x00000000
	.align		4
        /*001c*/ 	.word	0xfffffffc


//--------------------- .text._Z18stencil1DconSharedPfS_ --------------------------
	.section	.text._Z18stencil1DconSharedPfS_,"ax",@progbits
	.align	128
        .global         _Z18stencil1DconSharedPfS_
        .type           _Z18stencil1DconSharedPfS_,@function
        .size           _Z18stencil1DconSharedPfS_,(.L_x_35 - _Z18stencil1DconSharedPfS_)
        .other          _Z18stencil1DconSharedPfS_,@"STO_CUDA_ENTRY STV_DEFAULT"
_Z18stencil1DconSharedPfS_:
.text._Z18stencil1DconSharedPfS_:
[----:B------:R-:W-:Y:S01]  /*0000*/  LDC R1, c[0x0][0x37c] ;  /* 0x0000df00ff017b82 */ /* 0x000fe20000000800 */
[----:B------:R-:W0:Y:S07]  /*0010*/  S2R R7, SR_TID.X ;  /* 0x0000000000077919 */ /* 0x000e2e0000002100 */
[----:B------:R-:W0:Y:S01]  /*0020*/  S2UR UR4, SR_CTAID.X ;  /* 0x00000000000479c3 */ /* 0x000e220000002500 */
[----:B------:R-:W1:Y:S07]  /*0030*/  LDCU.64 UR6, c[0x0][0x358] ;  /* 0x00006b00ff0677ac */ /* 0x000e6e0008000a00 */
[----:B------:R-:W0:Y:S08]  /*0040*/  LDC R2, c[0x0][0x360] ;  /* 0x0000d800ff027b82 */ /* 0x000e300000000800 */
[----:B------:R-:W2:Y:S01]  /*0050*/  LDC.64 R4, c[0x0][0x380] ;  /* 0x0000e000ff047b82 */ /* 0x000ea20000000a00 */
[----:B0-----:R-:W-:-:S04]  /*0060*/  IMAD R2, R2, UR4, R7 ;  /* 0x0000000402027c24 */ /* 0x001fc8000f8e0207 */
[----:B--2---:R-:W-:-:S05]  /*0070*/  IMAD.WIDE R4, R2, 0x4, R4 ;  /* 0x0000000402047825 */ /* 0x004fca00078e0204 */
[----:B-1----:R-:W2:Y:S01]  /*0080*/  LDG.E R0, desc[UR6][R4.64+0x4] ;  /* 0x0000040604007981 */ /* 0x002ea2000c1e1900 */
[----:B------:R-:W0:Y:S01]  /*0090*/  S2UR UR5, SR_CgaCtaId ;  /* 0x00000000000579c3 */ /* 0x000e220000008800 */
[----:B------:R-:W-:Y:S01]  /*00a0*/  UMOV UR4, 0x400 ;  /* 0x0000040000047882 */ /* 0x000fe20000000000 */
[----:B------:R-:W-:Y:S01]  /*00b0*/  ISETP.NE.AND P0, PT, R7, RZ, PT ;  /* 0x000000ff0700720c */ /* 0x000fe20003f05270 */
[----:B------:R-:W-:Y:S04]  /*00c0*/  BSSY.RECONVERGENT B1, `(.L_x_0) ;  /* 0x0000011000017945 */ /* 0x000fe80003800200 */
[----:B------:R-:W-:Y:S01]  /*00d0*/  BSSY.RELIABLE B0, `(.L_x_1) ;  /* 0x000000e000007945 */ /* 0x000fe20003800100 */
[----:B0-----:R-:W-:-:S06]  /*00e0*/  ULEA UR4, UR5, UR4, 0x18 ;  /* 0x0000000405047291 */ /* 0x001fcc000f8ec0ff */
[----:B------:R-:W-:-:S05]  /*00f0*/  LEA R3, R7, UR4, 0x2 ;  /* 0x0000000407037c11 */ /* 0x000fca000f8e10ff */
[----:B--2---:R0:W-:Y:S01]  /*0100*/  STS [R3], R0 ;  /* 0x0000000003007388 */ /* 0x0041e20000000800 */
[----:B------:R-:W-:Y:S06]  /*0110*/  BAR.SYNC.DEFER_BLOCKING 0x0 ;  /* 0x0000000000007b1d */ /* 0x000fec0000010000 */
[----:B------:R-:W-:Y:S05]  /*0120*/  @P0 BRA `(.L_x_2) ;  /* 0x0000000000080947 */ /* 0x000fea0003800000 */
[----:B0-----:R0:W5:Y:S01]  /*0130*/  LDG.E R0, desc[UR6][R4.64] ;  /* 0x0000000604007981 */ /* 0x001162000c1e1900 */
[----:B------:R-:W-:Y:S05]  /*0140*/  BRA `(.L_x_3) ;  /* 0x0000000000187947 */ /* 0x000fea0003800000 */
.L_x_2:
[----:B0-----:R0:W1:Y:S01]  /*0150*/  LDS R0, [R3+-0x4] ;  /* 0xfffffc0003007984 */ /* 0x0010620000000800 */
[----:B------:R-:W-:-:S13]  /*0160*/  ISETP.NE.AND P0, PT, R7, 0x1, PT ;  /* 0x000000010700780c */ /* 0x000fda0003f05270 */
[----:B------:R-:W-:Y:S05]  /*0170*/  @!P0 BREAK.RELIABLE B0 ;  /* 0x0000000000008942 */ /* 0x000fea0003800100 */
[----:B0-----:R-:W-:Y:S05]  /*0180*/  @P0 BRA `(.L_x_3) ;  /* 0x0000000000080947 */ /* 0x001fea0003800000 */
[----:B------:R0:W5:Y:S01]  /*0190*/  LDG.E R4, desc[UR6][R4.64+0x8] ;  /* 0x0000080604047981 */ /* 0x000162000c1e1900 */
[----:B------:R-:W-:Y:S05]  /*01a0*/  BRA `(.L_x_4) ;  /* 0x0000000000087947 */ /* 0x000fea0003800000 */
.L_x_3:
[----:B------:R-:W-:Y:S05]  /*01b0*/  BSYNC.RELIABLE B0 ;  /* 0x0000000000007941 */ /* 0x000fea0003800100 */
.L_x_1:
[----:B0-----:R2:W3:Y:S02]  /*01c0*/  LDS R4, [R3+0x4] ;  /* 0x0000040003047984 */ /* 0x0014e40000000800 */
.L_x_4:
[----:B------:R-:W-:Y:S05]  /*01d0*/  BSYNC.RECONVERGENT B1 ;  /* 0x0000000000017941 */ /* 0x000fea0003800200 */
.L_x_0:
[----:B------:R-:W-:Y:S05]  /*01e0*/  WARPSYNC.ALL ;  /* 0x0000000000007948 */ /* 0x000fea0003800000 */
[----:B--2---:R-:W0:Y:S01]  /*01f0*/  LDS R3, [R3] ;  /* 0x0000000003037984 */ /* 0x004e220000000800 */
[----:B------:R-:W-:Y:S01]  /*0200*/  IMAD.MOV.U32 R7, RZ, RZ, 0x3eaaaaab ;  /* 0x3eaaaaabff077424 */ /* 0x000fe200078e00ff */
[----:B------:R-:W-:Y:S01]  /*0210*/  BSSY.RECONVERGENT B2, `(.L_x_5) ;  /* 0x000000e000027945 */ /* 0x000fe20003800200 */
[----:B------:R-:W-:-:S04]  /*0220*/  IMAD.MOV.U32 R6, RZ, RZ, 0x40400000 ;  /* 0x40400000ff067424 */ /* 0x000fc800078e00ff */
[----:B------:R-:W-:Y:S01]  /*0230*/  FFMA R6, R7, -R6, 1 ;  /* 0x3f80000007067423 */ /* 0x000fe20000000806 */
[----:B01---5:R-:W-:-:S04]  /*0240*/  FADD R5, R3, R0 ;  /* 0x0000000003057221 */ /* 0x023fc80000000000 */
[----:B---3--:R-:W-:Y:S01]  /*0250*/  FADD R0, R5, R4 ;  /* 0x0000000405007221 */ /* 0x008fe20000000000 */
[----:B------:R-:W-:-:S03]  /*0260*/  FFMA R5, R6, R7, 0.3333333432674407959 ;  /* 0x3eaaaaab06057423 */ /* 0x000fc60000000007 */
[----:B------:R-:W0:Y:S01]  /*0270*/  FCHK P0, R0, 3 ;  /* 0x4040000000007902 */ /* 0x000e220000000000 */
[----:B------:R-:W-:-:S04]  /*0280*/  FFMA R4, R0, R5, RZ ;  /* 0x0000000500047223 */ /* 0x000fc800000000ff */
[----:B------:R-:W-:-:S04]  /*0290*/  FFMA R6, R4, -3, R0 ;  /* 0xc040000004067823 */ /* 0x000fc80000000000 */
[----:B------:R-:W-:Y:S01]  /*02a0*/  FFMA R7, R5, R6, R4 ;  /* 0x0000000605077223 */ /* 0x000fe20000000004 */
[----:B0-----:R-:W-:Y:S06]  /*02b0*/  @!P0 BRA `(.L_x_6) ;  /* 0x00000000000c8947 */ /* 0x001fec0003800000 */
[----:B------:R-:W-:-:S07]  /*02c0*/  MOV R4, 0x2e0 ;  /* 0x000002e000047802 */ /* 0x000fce0000000f00 */
[----:B------:R-:W-:Y:S05]  /*02d0*/  CALL.REL.NOINC `($__internal_0_$__cuda_sm3x_div_rn_noftz_f32_slowpath) ;  /* 0x0000000000187944 */ /* 0x000fea0003c00000 */
[----:B------:R-:W-:-:S07]  /*02e0*/  IMAD.MOV.U32 R7, RZ, RZ, R3 ;  /* 0x000000ffff077224 */ /* 0x000fce00078e0003 */
.L_x_6:
[----:B------:R-:W-:Y:S05]  /*02f0*/  BSYNC.RECONVERGENT B2 ;  /* 0x0000000000027941 */ /* 0x000fea0003800200 */
.L_x_5:
[----:B------:R-:W0:Y:S02]  /*0300*/  LDC.64 R4, c[0x0][0x388] ;  /* 0x0000e200ff047b82 */ /* 0x000e240000000a00 */
[----:B0-----:R-:W-:-:S05]  /*0310*/  IMAD.WIDE R2, R2, 0x4, R4 ;  /* 0x0000000402027825 */ /* 0x001fca00078e0204 */
[----:B------:R-:W-:Y:S01]  /*0320*/  STG.E desc[UR6][R2.64+0x4], R7 ;  /* 0x0000040702007986 */ /* 0x000fe2000c101906 */
[----:B------:R-:W-:Y:S05]  /*0330*/  EXIT ;  /* 0x000000000000794d */ /* 0x000fea0003800000 */
        .weak           $__internal_0_$__cuda_sm3x_div_rn_noftz_f32_slowpath
        .type           $__internal_0_$__cuda_sm3x_div_rn_noftz_f32_slowpath,@function
        .size           $__internal_0_$__cuda_sm3x_div_rn_noftz_f32_slowpath,(.L_x_35 - $__internal_0_$__cuda_sm3x_div_rn_noftz_f32_slowpath)
$__internal_0_$__cuda_sm3x_div_rn_noftz_f32_slowpath:
[--C-:B------:R-:W-:Y:S01]  /*0340*/  SHF.R.U32.HI R3, RZ, 0x17, R0.reuse ;  /* 0x00000017ff037819 */ /* 0x100fe20000011600 */
[----:B------:R-:W-:Y:S04]  /*0350*/  BSSY.RECONVERGENT B1, `(.L_x_7) ;  /* 0x000005c000017945 */ /* 0x000fe80003800200 */
[----:B------:R-:W-:Y:S01]  /*0360*/  BSSY.RELIABLE B3, `(.L_x_8) ;  /* 0x000001a000037945 */ /* 0x000fe20003800100 */
[----:B------:R-:W-:Y:S01]  /*0370*/  LOP3.LUT R8, R3, 0xff, RZ, 0xc0, !PT ;  /* 0x000000ff03087812 */ /* 0x000fe200078ec0ff */
[----:B------:R-:W-:-:S04]  /*0380*/  IMAD.MOV.U32 R3, RZ, RZ, R0 ;  /* 0x000000ffff037224 */ /* 0x000fc800078e0000 */
[----:B------:R-:W-:-:S05]  /*0390*/  VIADD R7, R8, 0xffffffff ;  /* 0xffffffff08077836 */ /* 0x000fca0000000000 */
[----:B------:R-:W-:-:S13]  /*03a0*/  ISETP.GT.U32.OR P0, PT, R7, 0xfd, !PT ;  /* 0x000000fd0700780c */ /* 0x000fda0007f04470 */
[----:B------:R-:W-:Y:S01]  /*03b0*/  @!P0 IMAD.MOV.U32 R5, RZ, RZ, RZ ;  /* 0x000000ffff058224 */ /* 0x000fe200078e00ff */
[----:B------:R-:W-:Y:S06]  /*03c0*/  @!P0 BRA `(.L_x_9) ;  /* 0x00000000004c8947 */ /* 0x000fec0003800000 */
[----:B------:R-:W-:-:S13]  /*03d0*/  FSETP.GTU.FTZ.AND P0, PT, |R0|, +INF , PT ;  /* 0x7f8000000000780b */ /* 0x000fda0003f1c200 */
[----:B------:R-:W-:Y:S05]  /*03e0*/  @P0 BREAK.RELIABLE B3 ;  /* 0x0000000000030942 */ /* 0x000fea0003800100 */
[----:B------:R-:W-:Y:S05]  /*03f0*/  @P0 BRA `(.L_x_10) ;  /* 0x0000000400400947 */ /* 0x000fea0003800000 */
[----:B------:R-:W-:-:S05]  /*0400*/  IMAD.MOV.U32 R6, RZ, RZ, 0x40400000 ;  /* 0x40400000ff067424 */ /* 0x000fca00078e00ff */
[----:B------:R-:W-:-:S13]  /*0410*/  LOP3.LUT P0, RZ, R6, 0x7fffffff, R3, 0xc8, !PT ;  /* 0x7fffffff06ff7812 */ /* 0x000fda000780c803 */
[----:B------:R-:W-:Y:S05]  /*0420*/  @!P0 BREAK.RELIABLE B3 ;  /* 0x0000000000038942 */ /* 0x000fea0003800100 */
[----:B------:R-:W-:Y:S05]  /*0430*/  @!P0 BRA `(.L_x_11) ;  /* 0x0000000400288947 */ /* 0x000fea0003800000 */
[----:B------:R-:W-:-:S13]  /*0440*/  LOP3.LUT P0, RZ, R3, 0x7fffffff, RZ, 0xc0, !PT ;  /* 0x7fffffff03ff7812 */ /* 0x000fda000780c0ff */
[----:B------:R-:W-:Y:S05]  /*0450*/  @!P0 BREAK.RELIABLE B3 ;  /* 0x0000000000038942 */ /* 0x000fea0003800100 */
[----:B------:R-:W-:Y:S05]  /*0460*/  @!P0 BRA `(.L_x_12) ;  /* 0x0000000400148947 */ /* 0x000fea0003800000 */
[----:B------:R-:W-:Y:S02]  /*0470*/  FSETP.NEU.FTZ.AND P1, PT, |R0|, +INF , PT ;  /* 0x7f8000000000780b */ /* 0x000fe40003f3d200 */
[----:B------:R-:W-:-:S04]  /*0480*/  LOP3.LUT P0, RZ, R6, 0x7fffffff, RZ, 0xc0, !PT ;  /* 0x7fffffff06ff7812 */ /* 0x000fc8000780c0ff */
[----:B------:R-:W-:-:S13]  /*0490*/  PLOP3.LUT P0, PT, P1, P0, PT, 0x2f, 0xf2 ;  /* 0x0000000000f2781c */ /* 0x000fda0000f00577 */
[----:B------:R-:W-:Y:S05]  /*04a0*/  @P0 BREAK.RELIABLE B3 ;  /* 0x0000000000030942 */ /* 0x000fea0003800100 */
[----:B------:R-:W-:Y:S05]  /*04b0*/  @P0 BRA `(.L_x_13) ;  /* 0x0000000000f40947 */ /* 0x000fea0003800000 */
[----:B------:R-:W-:-:S13]  /*04c0*/  ISETP.GE.AND P0, PT, R7, RZ, PT ;  /* 0x000000ff0700720c */ /* 0x000fda0003f06270 */
[----:B------:R-:W-:Y:S02]  /*04d0*/  @P0 IMAD.MOV.U32 R5, RZ, RZ, RZ ;  /* 0x000000ffff050224 */ /* 0x000fe400078e00ff */
[----:B------:R-:W-:Y:S01]  /*04e0*/  @!P0 FFMA R3, R0, 1.84467440737095516160e+19, RZ ;  /* 0x5f80000000038823 */ /* 0x000fe200000000ff */
[----:B------:R-:W-:-:S07]  /*04f0*/  @!P0 IMAD.MOV.U32 R5, RZ, RZ, -0x40 ;  /* 0xffffffc0ff058424 */ /* 0x000fce00078e00ff */
.L_x_9:
[----:B------:R-:W-:Y:S05]  /*0500*/  BSYNC.RELIABLE B3 ;  /* 0x0000000000037941 */ /* 0x000fea0003800100 */
.L_x_8:
[----:B------:R-:W-:Y:S01]  /*0510*/  UMOV UR4, 0x40400000 ;  /* 0x4040000000047882 */ /* 0x000fe20000000000 */
[----:B------:R-:W-:Y:S01]  /*0520*/  VIADD R6, R8, 0xffffff81 ;  /* 0xffffff8108067836 */ /* 0x000fe20000000000 */
[----:B------:R-:W-:Y:S01]  /*0530*/  UIADD3 UR4, UPT, UPT, UR4, -0x800000, URZ ;  /* 0xff80000004047890 */ /* 0x000fe2000fffe0ff */
[----:B------:R-:W-:Y:S02]  /*0540*/  BSSY.RECONVERGENT B3, `(.L_x_14) ;  /* 0x0000033000037945 */ /* 0x000fe40003800200 */
[----:B------:R-:W-:Y:S01]  /*0550*/  IMAD R0, R6, -0x800000, R3 ;  /* 0xff80000006007824 */ /* 0x000fe200078e0203 */
[----:B------:R-:W-:Y:S02]  /*0560*/  IADD3 R5, PT, PT, R5, -0x1, R6 ;  /* 0xffffffff05057810 */ /* 0x000fe40007ffe006 */
[----:B------:R-:W-:-:S03]  /*0570*/  FADD.FTZ R9, -RZ, -UR4 ;  /* 0x80000004ff097e21 */ /* 0x000fc60008010100 */
[----:B------:R-:W0:Y:S02]  /*0580*/  MUFU.RCP R7, UR4 ;  /* 0x0000000400077d08 */ /* 0x000e240008001000 */
[----:B0-----:R-:W-:-:S04]  /*0590*/  FFMA R8, R7, R9, 1 ;  /* 0x3f80000007087423 */ /* 0x001fc80000000009 */
[----:B------:R-:W-:-:S04]  /*05a0*/  FFMA R7, R7, R8, R7 ;  /* 0x0000000807077223 */ /* 0x000fc80000000007 */
[----:B------:R-:W-:-:S04]  /*05b0*/  FFMA R8, R0, R7, RZ ;  /* 0x0000000700087223 */ /* 0x000fc800000000ff */
[----:B------:R-:W-:-:S04]  /*05c0*/  FFMA R3, R9, R8, R0 ;  /* 0x0000000809037223 */ /* 0x000fc80000000000 */
[----:B------:R-:W-:-:S04]  /*05d0*/  FFMA R8, R7, R3, R8 ;  /* 0x0000000307087223 */ /* 0x000fc80000000008 */
[----:B------:R-:W-:-:S04]  /*05e0*/  FFMA R9, R9, R8, R0 ;  /* 0x0000000809097223 */ /* 0x000fc80000000000 */
[----:B------:R-:W-:-:S05]  /*05f0*/  FFMA R3, R7, R9, R8 ;  /* 0x0000000907037223 */ /* 0x000fca0000000008 */
[----:B------:R-:W-:-:S04]  /*0600*/  SHF.R.U32.HI R0, RZ, 0x17, R3 ;  /* 0x00000017ff007819 */ /* 0x000fc80000011603 */
[----:B------:R-:W-:-:S05]  /*0610*/  LOP3.LUT R0, R0, 0xff, RZ, 0xc0, !PT ;  /* 0x000000ff00007812 */ /* 0x000fca00078ec0ff */
[----:B------:R-:W-:-:S04]  /*0620*/  IMAD.IADD R10, R0, 0x1, R5 ;  /* 0x00000001000a7824 */ /* 0x000fc800078e0205 */
[----:B------:R-:W-:-:S05]  /*0630*/  VIADD R0, R10, 0xffffffff ;  /* 0xffffffff0a007836 */ /* 0x000fca0000000000 */
[----:B------:R-:W-:-:S13]  /*0640*/  ISETP.GE.U32.AND P0, PT, R0, 0xfe, PT ;  /* 0x000000fe0000780c */ /* 0x000fda0003f06070 */
[----:B------:R-:W-:Y:S05]  /*0650*/  @!P0 BRA `(.L_x_15) ;  /* 0x0000000000808947 */ /* 0x000fea0003800000 */
[----:B------:R-:W-:-:S13]  /*0660*/  ISETP.GT.AND P0, PT, R10, 0xfe, PT ;  /* 0x000000fe0a00780c */ /* 0x000fda0003f04270 */
[----:B------:R-:W-:Y:S05]  /*0670*/  @P0 BRA `(.L_x_16) ;  /* 0x00000000006c0947 */ /* 0x000fea0003800000 */
[----:B------:R-:W-:-:S13]  /*0680*/  ISETP.GE.AND P0, PT, R10, 0x1, PT ;  /* 0x000000010a00780c */ /* 0x000fda0003f06270 */
[----:B------:R-:W-:Y:S05]  /*0690*/  @P0 BRA `(.L_x_17) ;  /* 0x0000000000740947 */ /* 0x000fea0003800000 */
[----:B------:R-:W-:Y:S02]  /*06a0*/  ISETP.GE.AND P0, PT, R10, -0x18, PT ;  /* 0xffffffe80a00780c */ /* 0x000fe40003f06270 */
[----:B------:R-:W-:-:S11]  /*06b0*/  LOP3.LUT R3, R3, 0x80000000, RZ, 0xc0, !PT ;  /* 0x8000000003037812 */ /* 0x000fd600078ec0ff */
[----:B------:R-:W-:Y:S05]  /*06c0*/  @!P0 BRA `(.L_x_17) ;  /* 0x0000000000688947 */ /* 0x000fea0003800000 */
[CCC-:B------:R-:W-:Y:S01]  /*06d0*/  FFMA.RZ R0, R7.reuse, R9.reuse, R8.reuse ;  /* 0x0000000907007223 */ /* 0x1c0fe2000000c008 */
[C---:B------:R-:W-:Y:S01]  /*06e0*/  VIADD R6, R10.reuse, 0x20 ;  /* 0x000000200a067836 */ /* 0x040fe20000000000 */
[C---:B------:R-:W-:Y:S02]  /*06f0*/  ISETP.NE.AND P2, PT, R10.reuse, RZ, PT ;  /* 0x000000ff0a00720c */ /* 0x040fe40003f45270 */
[----:B------:R-:W-:Y:S02]  /*0700*/  ISETP.NE.AND P1, PT, R10, RZ, PT ;  /* 0x000000ff0a00720c */ /* 0x000fe40003f25270 */
[----:B------:R-:W-:Y:S01]  /*0710*/  LOP3.LUT R5, R0, 0x7fffff, RZ, 0xc0, !PT ;  /* 0x007fffff00057812 */ /* 0x000fe200078ec0ff */
[CCC-:B------:R-:W-:Y:S01]  /*0720*/  FFMA.RP R0, R7.reuse, R9.reuse, R8.reuse ;  /* 0x0000000907007223 */ /* 0x1c0fe20000008008 */
[----:B------:R-:W-:Y:S01]  /*0730*/  FFMA.RM R7, R7, R9, R8 ;  /* 0x0000000907077223 */ /* 0x000fe20000004008 */
[----:B------:R-:W-:Y:S01]  /*0740*/  IMAD.MOV R8, RZ, RZ, -R10 ;  /* 0x000000ffff087224 */ /* 0x000fe200078e0a0a */
[----:B------:R-:W-:-:S03]  /*0750*/  LOP3.LUT R5, R5, 0x800000, RZ, 0xfc, !PT ;  /* 0x0080000005057812 */ /* 0x000fc600078efcff */
[----:B------:R-:W-:Y:S02]  /*0760*/  FSETP.NEU.FTZ.AND P0, PT, R0, R7, PT ;  /* 0x000000070000720b */ /* 0x000fe40003f1d000 */
[----:B------:R-:W-:Y:S02]  /*0770*/  SHF.L.U32 R6, R5, R6, RZ ;  /* 0x0000000605067219 */ /* 0x000fe400000006ff */
[----:B------:R-:W-:Y:S02]  /*0780*/  SEL R0, R8, RZ, P2 ;  /* 0x000000ff08007207 */ /* 0x000fe40001000000 */
[----:B------:R-:W-:Y:S02]  /*0790*/  ISETP.NE.AND P1, PT, R6, RZ, P1 ;  /* 0x000000ff0600720c */ /* 0x000fe40000f25270 */
[----:B------:R-:W-:Y:S02]  /*07a0*/  SHF.R.U32.HI R0, RZ, R0, R5 ;  /* 0x00000000ff007219 */ /* 0x000fe40000011605 */
[----:B------:R-:W-:-:S02]  /*07b0*/  PLOP3.LUT P0, PT, P0, P1, PT, 0xf8, 0x8f ;  /* 0x00000000008f781c */ /* 0x000fc40000703f70 */
[----:B------:R-:W-:Y:S02]  /*07c0*/  SHF.R.U32.HI R6, RZ, 0x1, R0 ;  /* 0x00000001ff067819 */ /* 0x000fe40000011600 */
[----:B------:R-:W-:-:S04]  /*07d0*/  SEL R5, RZ, 0x1, !P0 ;  /* 0x00000001ff057807 */ /* 0x000fc80004000000 */
[----:B------:R-:W-:-:S04]  /*07e0*/  LOP3.LUT R5, R5, 0x1, R6, 0xf8, !PT ;  /* 0x0000000105057812 */ /* 0x000fc800078ef806 */
[----:B------:R-:W-:-:S05]  /*07f0*/  LOP3.LUT R5, R5, R0, RZ, 0xc0, !PT ;  /* 0x0000000005057212 */ /* 0x000fca00078ec0ff */
[----:B------:R-:W-:-:S05]  /*0800*/  IMAD.IADD R6, R6, 0x1, R5 ;  /* 0x0000000106067824 */ /* 0x000fca00078e0205 */
[----:B------:R-:W-:Y:S01]  /*0810*/  LOP3.LUT R3, R6, R3, RZ, 0xfc, !PT ;  /* 0x0000000306037212 */ /* 0x000fe200078efcff */
[----:B------:R-:W-:Y:S06]  /*0820*/  BRA `(.L_x_17) ;  /* 0x0000000000107947 */ /* 0x000fec0003800000 */
.L_x_16:
[----:B------:R-:W-:-:S04]  /*0830*/  LOP3.LUT R3, R3, 0x80000000, RZ, 0xc0, !PT ;  /* 0x8000000003037812 */ /* 0x000fc800078ec0ff */
[----:B------:R-:W-:Y:S01]  /*0840*/  LOP3.LUT R3, R3, 0x7f800000, RZ, 0xfc, !PT ;  /* 0x7f80000003037812 */ /* 0x000fe200078efcff */
[----:B------:R-:W-:Y:S06]  /*0850*/  BRA `(.L_x_17) ;  /* 0x0000000000047947 */ /* 0x000fec0003800000 */
.L_x_15:
[----:B------:R-:W-:-:S07]  /*0860*/  IMAD R3, R5, 0x800000, R3 ;  /* 0x0080000005037824 */ /* 0x000fce00078e0203 */
.L_x_17:
[----:B------:R-:W-:Y:S05]  /*0870*/  BSYNC.RECONVERGENT B3 ;  /* 0x0000000000037941 */ /* 0x000fea0003800200 */
.L_x_14:
[----:B------:R-:W-:Y:S05]  /*0880*/  BRA `(.L_x_18) ;  /* 0x0000000000207947 */ /* 0x000fea0003800000 */
.L_x_13:
[----:B------:R-:W-:-:S04]  /*0890*/  LOP3.LUT R3, R6, 0x80000000, R3, 0x48, !PT ;  /* 0x8000000006037812 */ /* 0x000fc800078e4803 */
[----:B------:R-:W-:Y:S01]  /*08a0*/  LOP3.LUT R3, R3, 0x7f800000, RZ, 0xfc, !PT ;  /* 0x7f80000003037812 */ /* 0x000fe200078efcff */
[----:B------:R-:W-:Y:S06]  /*08b0*/  BRA `(.L_x_18) ;  /* 0x0000000000147947 */ /* 0x000fec0003800000 */
.L_x_12:
[----:B------:R-:W-:Y:S01]  /*08c0*/  LOP3.LUT R3, R6, 0x80000000, R3, 0x48, !PT ;  /* 0x8000000006037812 */ /* 0x000fe200078e4803 */
[----:B------:R-:W-:Y:S06]  /*08d0*/  BRA `(.L_x_18) ;  /* 0x00000000000c7947 */ /* 0x000fec0003800000 */
.L_x_11:
[----:B------:R-:W0:Y:S01]  /*08e0*/  MUFU.RSQ R3, -QNAN ;  /* 0xffc0000000037908 */ /* 0x000e220000001400 */
[----:B------:R-:W-:Y:S05]  /*08f0*/  BRA `(.L_x_18) ;  /* 0x0000000000047947 */ /* 0x000fea0003800000 */
.L_x_10:
[----:B------:R-:W-:-:S07]  /*0900*/  FADD.FTZ R3, R0, 3 ;  /* 0x4040000000037421 */ /* 0x000fce0000010000 */
.L_x_18:
[----:B------:R-:W-:Y:S05]  /*0910*/  BSYNC.RECONVERGENT B1 ;  /* 0x0000000000017941 */ /* 0x000fea0003800200 */
.L_x_7:
[----:B------:R-:W-:-:S04]  /*0920*/  IMAD.MOV.U32 R5, RZ, RZ, 0x0 ;  /* 0x00000000ff057424 */ /* 0x000fc800078e00ff */
[----:B0-----:R-:W-:Y:S05]  /*0930*/  RET.REL.NODEC R4 `(_Z18stencil1DconSharedPfS_) ;  /* 0xfffffff404b07950 */ /* 0x001fea0003c3ffff */
.L_x_19:
[----:B------:R-:W-:-:S00]  /*0940*/  BRA `(.L_x_19) ;  /* 0xfffffffc00fc7947 */ /* 0x000fc0000383ffff */
[----:B------:R-:W-:-:S00]  /*0950*/  NOP ;  /* 0x0000000000007918 */ /* 0x000fc00000000000 */
        /* <DEDUP_REMOVED lines=10> */
.L_x_35:


//--------------------- .text._Z9stencil1DPfS_    --------------------------
	.section	.text._Z9stencil1DPfS_,"ax",@progbits
	.align	128
        .global         _Z9stencil1DPfS_
        .type           _Z9stencil1DPfS_,@function
        .size           _Z9stencil1DPfS_,(.L_x_36 - _Z9stencil1DPfS_)
        .other          _Z9stencil1DPfS_,@"STO_CUDA_ENTRY STV_DEFAULT"
_Z9stencil1DPfS_:
.text._Z9stencil1DPfS_:
[----:B------:R-:W-:Y:S01]  /*0000*/  LDC R1, c[0x0][0x37c] ;  /* 0x0000df00ff017b82 */ /* 0x000fe20000000800 */
[----:B------:R-:W0:Y:S07]  /*0010*/  S2R R3, SR_TID.X ;  /* 0x0000000000037919 */ /* 0x000e2e0000002100 */
[----:B------:R-:W0:Y:S08]  /*0020*/  S2UR UR4, SR_CTAID.X ;  /* 0x00000000000479c3 */ /* 0x000e300000002500 */
[----:B------:R-:W0:Y:S02]  /*0030*/  LDC R2, c[0x0][0x360] ;  /* 0x0000d800ff027b82 */ /* 0x000e240000000800 */
[----:B0-----:R-:W-:-:S04]  /*0040*/  IMAD R2, R2, UR4, R3 ;  /* 0x0000000402027c24 */ /* 0x001fc8000f8e0203 */
[----:B------:R-:W-:-:S05]  /*0050*/  VIADD R7, R2, 0xffffffff ;  /* 0xffffffff02077836 */ /* 0x000fca0000000000 */
[----:B------:R-:W-:-:S13]  /*0060*/  ISETP.GT.U32.AND P0, PT, R7, 0x3, PT ;  /* 0x000000030700780c */ /* 0x000fda0003f04070 */
[----:B------:R-:W-:Y:S05]  /*0070*/  @P0 EXIT ;  /* 0x000000000000094d */ /* 0x000fea0003800000 */
[----:B------:R-:W0:Y:S01]  /*0080*/  LDC.64 R4, c[0x0][0x380] ;  /* 0x0000e000ff047b82 */ /* 0x000e220000000a00 */
[----:B------:R-:W1:Y:S01]  /*0090*/  LDCU.64 UR6, c[0x0][0x358] ;  /* 0x00006b00ff0677ac */ /* 0x000e620008000a00 */
[----:B0-----:R-:W-:-:S04]  /*00a0*/  IMAD.WIDE.U32 R6, R7, 0x4, R4 ;  /* 0x0000000407067825 */ /* 0x001fc800078e0004 */
[----:B------:R-:W-:Y:S02]  /*00b0*/  IMAD.WIDE.U32 R4, R2, 0x4, R4 ;  /* 0x0000000402047825 */ /* 0x000fe400078e0004 */
[----:B-1----:R-:W2:Y:S04]  /*00c0*/  LDG.E R7, desc[UR6][R6.64] ;  /* 0x0000000606077981 */ /* 0x002ea8000c1e1900 */
[----:B------:R-:W2:Y:S04]  /*00d0*/  LDG.E R0, desc[UR6][R4.64] ;  /* 0x0000000604007981 */ /* 0x000ea8000c1e1900 */
[----:B------:R-:W3:Y:S01]  /*00e0*/  LDG.E R3, desc[UR6][R4.64+0x4] ;  /* 0x0000040604037981 */ /* 0x000ee2000c1e1900 */
[----:B------:R-:W-:Y:S01]  /*00f0*/  IMAD.MOV.U32 R9, RZ, RZ, 0x3eaaaaab ;  /* 0x3eaaaaabff097424 */ /* 0x000fe200078e00ff */
[----:B------:R-:W-:Y:S01]  /*0100*/  BSSY.RECONVERGENT B1, `(.L_x_20) ;  /* 0x000000d000017945 */ /* 0x000fe20003800200 */
[----:B------:R-:W-:-:S04]  /*0110*/  IMAD.MOV.U32 R8, RZ, RZ, 0x40400000 ;  /* 0x40400000ff087424 */ /* 0x000fc800078e00ff */
[----:B------:R-:W-:Y:S01]  /*0120*/  FFMA R8, R9, -R8, 1 ;  /* 0x3f80000009087423 */ /* 0x000fe20000000808 */
[----:B--2---:R-:W-:-:S04]  /*0130*/  FADD R0, R0, R7 ;  /* 0x0000000700007221 */ /* 0x004fc80000000000 */
        /* <DEDUP_REMOVED lines=8> */
[----:B------:R-:W-:Y:S05]  /*01c0*/  CALL.REL.NOINC `($__internal_1_$__cuda_sm3x_div_rn_noftz_f32_slowpath) ;  /* 0x0000000000147944 */ /* 0x000fea0003c00000 */
.L_x_21:
[----:B------:R-:W-:Y:S05]  /*01d0*/  BSYNC.RECONVERGENT B1 ;  /* 0x0000000000017941 */ /* 0x000fea0003800200 */
.L_x_20:
[----:B------:R-:W0:Y:S02]  /*01e0*/  LDC.64 R4, c[0x0][0x388] ;  /* 0x0000e200ff047b82 */ /* 0x000e240000000a00 */
[----:B0-----:R-:W-:-:S05]  /*01f0*/  IMAD.WIDE.U32 R2, R2, 0x4, R4 ;  /* 0x0000000402027825 */ /* 0x001fca00078e0004 */
[----:B------:R-:W-:Y:S01]  /*0200*/  STG.E desc[UR6][R2.64], R7 ;  /* 0x0000000702007986 */ /* 0x000fe2000c101906 */
[----:B------:R-:W-:Y:S05]  /*0210*/  EXIT ;  /* 0x000000000000794d */ /* 0x000fea0003800000 */
        .weak           $__internal_1_$__cuda_sm3x_div_rn_noftz_f32_slowpath
        .type           $__internal_1_$__cuda_sm3x_div_rn_noftz_f32_slowpath,@function
        .size           $__internal_1_$__cuda_sm3x_div_rn_noftz_f32_slowpath,(.L_x_36 - $__internal_1_$__cuda_sm3x_div_rn_noftz_f32_slowpath)
$__internal_1_$__cuda_sm3x_div_rn_noftz_f32_slowpath:
[--C-:B------:R-:W-:Y:S01]  /*0220*/  SHF.R.U32.HI R3, RZ, 0x17, R0.reuse ;  /* 0x00000017ff037819 */ /* 0x100fe20000011600 */
[----:B------:R-:W-:Y:S04]  /*0230*/  BSSY.RECONVERGENT B0, `(.L_x_22) ;  /* 0x000005c000007945 */ /* 0x000fe80003800200 */
[----:B------:R-:W-:Y:S01]  /*0240*/  BSSY.RELIABLE B2, `(.L_x_23) ;  /* 0x000001a000027945 */ /* 0x000fe20003800100 */
[----:B------:R-:W-:Y:S01]  /*0250*/  IMAD.MOV.U32 R5, RZ, RZ, R0 ;  /* 0x000000ffff057224 */ /* 0x000fe200078e0000 */
[----:B------:R-:W-:-:S05]  /*0260*/  LOP3.LUT R3, R3, 0xff, RZ, 0xc0, !PT ;  /* 0x000000ff03037812 */ /* 0x000fca00078ec0ff */
[----:B------:R-:W-:-:S05]  /*0270*/  VIADD R7, R3, 0xffffffff ;  /* 0xffffffff03077836 */ /* 0x000fca0000000000 */
[----:B------:R-:W-:-:S13]  /*0280*/  ISETP.GT.U32.OR P0, PT, R7, 0xfd, !PT ;  /* 0x000000fd0700780c */ /* 0x000fda0007f04470 */
[----:B------:R-:W-:Y:S01]  /*0290*/  @!P0 IMAD.MOV.U32 R6, RZ, RZ, RZ ;  /* 0x000000ffff068224 */ /* 0x000fe200078e00ff */
[----:B------:R-:W-:Y:S06]  /*02a0*/  @!P0 BRA `(.L_x_24) ;  /* 0x00000000004c8947 */ /* 0x000fec0003800000 */
[----:B------:R-:W-:-:S13]  /*02b0*/  FSETP.GTU.FTZ.AND P0, PT, |R0|, +INF , PT ;  /* 0x7f8000000000780b */ /* 0x000fda0003f1c200 */
[----:B------:R-:W-:Y:S05]  /*02c0*/  @P0 BREAK.RELIABLE B2 ;  /* 0x0000000000020942 */ /* 0x000fea0003800100 */
[----:B------:R-:W-:Y:S05]  /*02d0*/  @P0 BRA `(.L_x_25) ;  /* 0x0000000400400947 */ /* 0x000fea0003800000 */
[----:B------:R-:W-:-:S05]  /*02e0*/  HFMA2 R6, -RZ, RZ, 2.125, 0 ;  /* 0x40400000ff067431 */ /* 0x000fca00000001ff */
        /* <DEDUP_REMOVED lines=15> */
.L_x_24:
[----:B------:R-:W-:Y:S05]  /*03e0*/  BSYNC.RELIABLE B2 ;  /* 0x0000000000027941 */ /* 0x000fea0003800100 */
.L_x_23:
        /* <DEDUP_REMOVED lines=17> */
[----:B------:R-:W-:-:S05]  /*0500*/  IMAD.IADD R10, R0, 0x1, R6 ;  /* 0x00000001000a7824 */ /* 0x000fca00078e0206 */
[----:B------:R-:W-:-:S04]  /*0510*/  IADD3 R0, PT, PT, R10, -0x1, RZ ;  /* 0xffffffff0a007810 */ /* 0x000fc80007ffe0ff */
        /* <DEDUP_REMOVED lines=31> */
.L_x_31:
[----:B------:R-:W-:-:S04]  /*0710*/  LOP3.LUT R5, R5, 0x80000000, RZ, 0xc0, !PT ;  /* 0x8000000005057812 */ /* 0x000fc800078ec0ff */
[----:B------:R-:W-:Y:S01]  /*0720*/  LOP3.LUT R5, R5, 0x7f800000, RZ, 0xfc, !PT ;  /* 0x7f80000005057812 */ /* 0x000fe200078efcff */
[----:B------:R-:W-:Y:S06]  /*0730*/  BRA `(.L_x_32) ;  /* 0x0000000000047947 */ /* 0x000fec0003800000 */
.L_x_30:
[----:B------:R-:W-:-:S07]  /*0740*/  LEA R5, R6, R5, 0x17 ;  /* 0x0000000506057211 */ /* 0x000fce00078eb8ff */
.L_x_32:
[----:B------:R-:W-:Y:S05]  /*0750*/  BSYNC.RECONVERGENT B2 ;  /* 0x0000000000027941 */ /* 0x000fea0003800200 */
.L_x_29:
[----:B------:R-:W-:Y:S05]  /*0760*/  BRA `(.L_x_33) ;  /* 0x0000000000207947 */ /* 0x000fea0003800000 */
.L_x_28:
[----:B------:R-:W-:-:S04]  /*0770*/  LOP3.LUT R5, R6, 0x80000000, R5, 0x48, !PT ;  /* 0x8000000006057812 */ /* 0x000fc800078e4805 */
[----:B------:R-:W-:Y:S01]  /*0780*/  LOP3.LUT R5, R5, 0x7f800000, RZ, 0xfc, !PT ;  /* 0x7f80000005057812 */ /* 0x000fe200078efcff */
[----:B------:R-:W-:Y:S06]  /*0790*/  BRA `(.L_x_33) ;  /* 0x0000000000147947 */ /* 0x000fec0003800000 */
.L_x_27:
[----:B------:R-:W-:Y:S01]  /*07a0*/  LOP3.LUT R5, R6, 0x80000000, R5, 0x48, !PT ;  /* 0x8000000006057812 */ /* 0x000fe200078e4805 */
[----:B------:R-:W-:Y:S06]  /*07b0*/  BRA `(.L_x_33) ;  /* 0x00000000000c7947 */ /* 0x000fec0003800000 */
.L_x_26:
[----:B------:R-:W0:Y:S01]  /*07c0*/  MUFU.RSQ R5, -QNAN ;  /* 0xffc0000000057908 */ /* 0x000e220000001400 */
[----:B------:R-:W-:Y:S05]  /*07d0*/  BRA `(.L_x_33) ;  /* 0x0000000000047947 */ /* 0x000fea0003800000 */
.L_x_25:
[----:B------:R-:W-:-:S07]  /*07e0*/  FADD.FTZ R5, R0, 3 ;  /* 0x4040000000057421 */ /* 0x000fce0000010000 */
.L_x_33:
[----:B------:R-:W-:Y:S05]  /*07f0*/  BSYNC.RECONVERGENT B0 ;  /* 0x0000000000007941 */ /* 0x000fea0003800200 */
.L_x_22:
[----:B0-----:R-:W-:Y:S02]  /*0800*/  IMAD.MOV.U32 R7, RZ, RZ, R5 ;  /* 0x000000ffff077224 */ /* 0x001fe400078e0005 */
[----:B------:R-:W-:-:S04]  /*0810*/  IMAD.MOV.U32 R5, RZ, RZ, 0x0 ;  /* 0x00000000ff057424 */ /* 0x000fc800078e00ff */
[----:B------:R-:W-:Y:S05]  /*0820*/  RET.REL.NODEC R4 `(_Z9stencil1DPfS_) ;  /* 0xfffffff404f47950 */ /* 0x000fea0003c3ffff */
.L_x_34:
        /* <DEDUP_REMOVED lines=13> */
.L_x_36:


//--------------------- .nv.shared._Z18stencil1DconSharedPfS_ --------------------------
	.section	.nv.shared._Z18stencil1DconSharedPfS_,"aw",@nobits
	.sectionflags	@""
	.align	4
.nv.shared._Z18stencil1DconSharedPfS_:
	.zero		1032


//--------------------- .nv.shared.reserved.0     --------------------------
	.section	.nv.shared.reserved.0,"aw",@nobits
	.weak		__nv_reservedSMEM_offset_0_alias
	.size		__nv_reservedSMEM_offset_0_alias, 0, 64
	.other		__nv_reservedSMEM_offset_0_alias,@"STO_CUDA_RESERVED_SHARED STV_DEFAULT"
__nv_reservedSMEM_offset_0_alias:
	.zero		0
	.zero		64


//--------------------- .nv.constant0._Z18stencil1DconSharedPfS_ --------------------------
	.section	.nv.constant0._Z18stencil1DconSharedPfS_,"a",@progbits
	.sectionflags	@""
	.align	4
.nv.constant0._Z18stencil1DconSharedPfS_:
	.zero		912


//--------------------- .nv.constant0._Z9stencil1DPfS_ --------------------------
	.section	.nv.constant0._Z9stencil1DPfS_,"a",@progbits
	.sectionflags	@""
	.align	4
.nv.constant0._Z9stencil1DPfS_:
	.zero		912


//--------------------- SYMBOLS --------------------------

	.type		.nv.reservedSmem.offset0,@object
	.size		.nv.reservedSmem.offset0,0x4
	.type		.nv.reservedSmem.cap,@object
	.size		.nv.reservedSmem.cap,0x4
